//
// Generated by NVIDIA NVVM Compiler
//
// Compiler Build ID: CL-36424714
// Cuda compilation tools, release 13.0, V13.0.88
// Based on NVVM 20.0.0
//

.version 9.0
.target sm_100
.address_size 64

	// .globl	move_points

.visible .entry move_points(
	.param .u64 .ptr .align 1 move_points_param_0,
	.param .f32 move_points_param_1,
	.param .f32 move_points_param_2,
	.param .f32 move_points_param_3,
	.param .u32 move_points_param_4
)
{
	.reg .pred 	%p<2>;
	.reg .b32 	%r<7>;
	.reg .b32 	%f<10>;
	.reg .b64 	%rd<5>;

	ld.param.u64 	%rd1, [move_points_param_0];
	ld.param.f32 	%f1, [move_points_param_1];
	ld.param.f32 	%f2, [move_points_param_2];
	ld.param.f32 	%f3, [move_points_param_3];
	ld.param.u32 	%r2, [move_points_param_4];
	mov.u32 	%r3, %ctaid.x;
	mov.u32 	%r4, %ntid.x;
	mov.u32 	%r5, %tid.x;
	mad.lo.s32 	%r1, %r3, %r4, %r5;
	setp.ge.s32 	%p1, %r1, %r2;
	@%p1 bra 	$L__BB0_2;
	cvta.to.global.u64 	%rd2, %rd1;
	mul.lo.s32 	%r6, %r1, 3;
	mul.wide.s32 	%rd3, %r6, 4;
	add.s64 	%rd4, %rd2, %rd3;
	ld.global.f32 	%f4, [%rd4];
	add.f32 	%f5, %f1, %f4;
	st.global.f32 	[%rd4], %f5;
	ld.global.f32 	%f6, [%rd4+4];
	add.f32 	%f7, %f2, %f6;
	st.global.f32 	[%rd4+4], %f7;
	ld.global.f32 	%f8, [%rd4+8];
	add.f32 	%f9, %f3, %f8;
	st.global.f32 	[%rd4+8], %f9;
$L__BB0_2:
	ret;

}


// ===== COMPILED SASS (sm_100) =====

	.target	sm_100

	.elftype	@"ET_EXEC"


//--------------------- .note.nv.tkinfo           --------------------------
	.section	.note.nv.tkinfo,"",@"SHT_NOTE"
	.sectionflags	@"SHF_NOTE_NV_TKINFO"
	.tkinfo
        /*0018*/ 	.word	0x00000002
        /*0030*/ 	.string	""
        /*0030*/ 	.string	"ptxas"
        /*0030*/ 	.string	"Cuda compilation tools, release 13.0, V13.0.88"
        /*0030*/ 	.string	"Build cuda_13.0.r13.0/compiler.36424714_0"
        /*0030*/ 	.string	"-arch sm_100 -m 64 "



//--------------------- .note.nv.cuinfo           --------------------------
	.section	.note.nv.cuinfo,"",@"SHT_NOTE"
	.sectionflags	@"SHF_NOTE_NV_CUINFO"
        /*0018*/ 	.short	0x0002
        /*001a*/ 	.short	0x0064
        /*001c*/ 	.short	0x0082
	.zero		2


//--------------------- .nv.info                  --------------------------
	.section	.nv.info,"",@"SHT_CUDA_INFO"
	.align	4


	//----- nvinfo : EIATTR_REGCOUNT
	.align		4
        /*0000*/ 	.byte	0x04, 0x2f
        /*0002*/ 	.short	(.L_1 - .L_0)
	.align		4
.L_0:
        /*0004*/ 	.word	index@(move_points)
        /*0008*/ 	.word	0x0000000c


	//----- nvinfo : EIATTR_FRAME_SIZE
	.align		4
.L_1:
        /*000c*/ 	.byte	0x04, 0x11
        /*000e*/ 	.short	(.L_3 - .L_2)
	.align		4
.L_2:
        /*0010*/ 	.word	index@(move_points)
        /*0014*/ 	.word	0x00000000


	//----- nvinfo : EIATTR_MIN_STACK_SIZE
	.align		4
.L_3:
        /*0018*/ 	.byte	0x04, 0x12
        /*001a*/ 	.short	(.L_5 - .L_4)
	.align		4
.L_4:
        /*001c*/ 	.word	index@(move_points)
        /*0020*/ 	.word	0x00000000
.L_5:


//--------------------- .nv.compat                --------------------------
	.section	.nv.compat,"",@"SHT_CUDA_COMPAT_INFO"
	.align	4
        /*0000*/ 	.byte	0x02, 0x09, 0x00, 0x00, 0x02, 0x02, 0x01, 0x00, 0x02, 0x05, 0x05, 0x00, 0x03, 0x07, 0x01, 0x01
        /*0010*/ 	.byte	0x02, 0x03, 0x00, 0x00, 0x02, 0x06, 0x01, 0x00, 0x04, 0x0b, 0x08, 0x00, 0x09, 0x00, 0x00, 0x00
        /*0020*/ 	.byte	0x00, 0x00, 0x00, 0x00


//--------------------- .nv.info.move_points      --------------------------
	.section	.nv.info.move_points,"",@"SHT_CUDA_INFO"
	.sectionflags	@""
	.align	4


	//----- nvinfo : EIATTR_CUDA_API_VERSION
	.align		4
        /*0000*/ 	.byte	0x04, 0x37
        /*0002*/ 	.short	(.L_7 - .L_6)
.L_6:
        /*0004*/ 	.word	0x00000082


	//----- nvinfo : EIATTR_KPARAM_INFO
	.align		4
.L_7:
        /*0008*/ 	.byte	0x04, 0x17
        /*000a*/ 	.short	(.L_9 - .L_8)
.L_8:
        /*000c*/ 	.word	0x00000000
        /*0010*/ 	.short	0x0004
        /*0012*/ 	.short	0x0014
        /*0014*/ 	.byte	0x00, 0xf0, 0x11, 0x00


	//----- nvinfo : EIATTR_KPARAM_INFO
	.align		4
.L_9:
        /*0018*/ 	.byte	0x04, 0x17
        /*001a*/ 	.short	(.L_11 - .L_10)
.L_10:
        /*001c*/ 	.word	0x00000000
        /*0020*/ 	.short	0x0003
        /*0022*/ 	.short	0x0010
        /*0024*/ 	.byte	0x00, 0xf0, 0x11, 0x00


	//----- nvinfo : EIATTR_KPARAM_INFO
	.align		4
.L_11:
        /*0028*/ 	.byte	0x04, 0x17
        /*002a*/ 	.short	(.L_13 - .L_12)
.L_12:
        /*002c*/ 	.word	0x00000000
        /*0030*/ 	.short	0x0002
        /*0032*/ 	.short	0x000c
        /*0034*/ 	.byte	0x00, 0xf0, 0x11, 0x00


	//----- nvinfo : EIATTR_KPARAM_INFO
	.align		4
.L_13:
        /*0038*/ 	.byte	0x04, 0x17
        /*003a*/ 	.short	(.L_15 - .L_14)
.L_14:
        /*003c*/ 	.word	0x00000000
        /*0040*/ 	.short	0x0001
        /*0042*/ 	.short	0x0008
        /*0044*/ 	.byte	0x00, 0xf0, 0x11, 0x00


	//----- nvinfo : EIATTR_KPARAM_INFO
	.align		4
.L_15:
        /*0048*/ 	.byte	0x04, 0x17
        /*004a*/ 	.short	(.L_17 - .L_16)
.L_16:
        /*004c*/ 	.word	0x00000000
        /*0050*/ 	.short	0x0000
        /*0052*/ 	.short	0x0000
        /*0054*/ 	.byte	0x00, 0xf5, 0x21, 0x00


	//----- nvinfo : EIATTR_SPARSE_MMA_MASK
	.align		4
.L_17:
        /*0058*/ 	.byte	0x03, 0x50
        /*005a*/ 	.short	0x0000


	//----- nvinfo : EIATTR_MAXREG_COUNT
	.align		4
        /*005c*/ 	.byte	0x03, 0x1b
        /*005e*/ 	.short	0x00ff


	//----- nvinfo : EIATTR_MERCURY_ISA_VERSION
	.align		4
        /*0060*/ 	.byte	0x03, 0x5f
        /*0062*/ 	.short	0x0101


	//----- nvinfo : EIATTR_VRC_CTA_INIT_COUNT
	.align		4
        /*0064*/ 	.byte	0x02, 0x4a
	.zero		1
	.zero		1


	//----- nvinfo : EIATTR_EXIT_INSTR_OFFSETS
	.align		4
        /*0068*/ 	.byte	0x04, 0x1c
        /*006a*/ 	.short	(.L_19 - .L_18)


	//   ....[0]....
.L_18:
        /*006c*/ 	.word	0x00000070


	//   ....[1]....
        /*0070*/ 	.word	0x00000170


	//----- nvinfo : EIATTR_CBANK_PARAM_SIZE
	.align		4
.L_19:
        /*0074*/ 	.byte	0x03, 0x19
        /*0076*/ 	.short	0x0018


	//----- nvinfo : EIATTR_PARAM_CBANK
	.align		4
        /*0078*/ 	.byte	0x04, 0x0a
        /*007a*/ 	.short	(.L_21 - .L_20)
	.align		4
.L_20:
        /*007c*/ 	.word	index@(.nv.constant0.move_points)
        /*0080*/ 	.short	0x0380
        /*0082*/ 	.short	0x0018


	//----- nvinfo : EIATTR_SW_WAR
	.align		4
.L_21:
        /*0084*/ 	.byte	0x04, 0x36
        /*0086*/ 	.short	(.L_23 - .L_22)
.L_22:
        /*0088*/ 	.word	0x00000008
.L_23:


//--------------------- .nv.callgraph             --------------------------
	.section	.nv.callgraph,"",@"SHT_CUDA_CALLGRAPH"
	.align	4
	.sectionentsize	8
	.align		4
        /*0000*/ 	.word	0x00000000
	.align		4
        /*0004*/ 	.word	0xffffffff
	.align		4
        /*0008*/ 	.word	0x00000000
	.align		4
        /*000c*/ 	.word	0xfffffffe
	.align		4
        /*0010*/ 	.word	0x00000000
	.align		4
        /*0014*/ 	.word	0xfffffffd
	.align		4
        /*0018*/ 	.word	0x00000000
	.align		4
        /*001c*/ 	.word	0xfffffffc


//--------------------- .text.move_points         --------------------------
	.section	.text.move_points,"ax",@progbits
	.align	128
        .global         move_points
        .type           move_points,@function
        .size           move_points,(.L_x_1 - move_points)
        .other          move_points,@"STO_CUDA_ENTRY STV_DEFAULT"
move_points:
.text.move_points:
[----:B------:R-:W-:Y:S01]  /*0000*/  LDC R1, c[0x0][0x37c] ;  /* 0x0000df00ff017b82 */ /* 0x000fe20000000800 */
[----:B------:R-:W0:Y:S07]  /*0010*/  S2R R3, SR_TID.X ;  /* 0x0000000000037919 */ /* 0x000e2e0000002100 */
[----:B------:R-:W0:Y:S01]  /*0020*/  S2UR UR4, SR_CTAID.X ;  /* 0x00000000000479c3 */ /* 0x000e220000002500 */
[----:B------:R-:W1:Y:S07]  /*0030*/  LDCU UR5, c[0x0][0x394] ;  /* 0x00007280ff0577ac */ /* 0x000e6e0008000800 */
[----:B------:R-:W0:Y:S02]  /*0040*/  LDC R0, c[0x0][0x360] ;  /* 0x0000d800ff007b82 */ /* 0x000e240000000800 */
[----:B0-----:R-:W-:-:S05]  /*0050*/  IMAD R0, R0, UR4, R3 ;  /* 0x0000000400007c24 */ /* 0x001fca000f8e0203 */
[----:B-1----:R-:W-:-:S13]  /*0060*/  ISETP.GE.AND P0, PT, R0, UR5, PT ;  /* 0x0000000500007c0c */ /* 0x002fda000bf06270 */
[----:B------:R-:W-:Y:S05]  /*0070*/  @P0 EXIT ;  /* 0x000000000000094d */ /* 0x000fea0003800000 */
[----:B------:R-:W0:Y:S01]  /*0080*/  LDC.64 R2, c[0x0][0x380] ;  /* 0x0000e000ff027b82 */ /* 0x000e220000000a00 */
[----:B------:R-:W1:Y:S01]  /*0090*/  LDCU.64 UR4, c[0x0][0x358] ;  /* 0x00006b00ff0477ac */ /* 0x000e620008000a00 */
[----:B------:R-:W-:Y:S01]  /*00a0*/  LEA R5, R0, R0, 0x1 ;  /* 0x0000000000057211 */ /* 0x000fe200078e08ff */
[----:B------:R-:W2:Y:S01]  /*00b0*/  LDCU.64 UR6, c[0x0][0x388] ;  /* 0x00007100ff0677ac */ /* 0x000ea20008000a00 */
[----:B------:R-:W3:Y:S03]  /*00c0*/  LDCU UR8, c[0x0][0x390] ;  /* 0x00007200ff0877ac */ /* 0x000ee60008000800 */
[----:B0-----:R-:W-:-:S05]  /*00d0*/  IMAD.WIDE R2, R5, 0x4, R2 ;  /* 0x0000000405027825 */ /* 0x001fca00078e0202 */
[----:B-1----:R-:W2:Y:S04]  /*00e0*/  LDG.E R0, desc[UR4][R2.64] ;  /* 0x0000000402007981 */ /* 0x002ea8000c1e1900 */
[----:B------:R-:W4:Y:S04]  /*00f0*/  LDG.E R4, desc[UR4][R2.64+0x4] ;  /* 0x0000040402047981 */ /* 0x000f28000c1e1900 */
[----:B------:R-:W3:Y:S01]  /*0100*/  LDG.E R6, desc[UR4][R2.64+0x8] ;  /* 0x0000080402067981 */ /* 0x000ee2000c1e1900 */
[----:B--2---:R-:W-:Y:S01]  /*0110*/  FADD R5, R0, UR6 ;  /* 0x0000000600057e21 */ /* 0x004fe20008000000 */
[----:B----4-:R-:W-:-:S04]  /*0120*/  FADD R7, R4, UR7 ;  /* 0x0000000704077e21 */ /* 0x010fc80008000000 */
[----:B------:R-:W-:Y:S01]  /*0130*/  STG.E desc[UR4][R2.64], R5 ;  /* 0x0000000502007986 */ /* 0x000fe2000c101904 */
[----:B---3--:R-:W-:-:S03]  /*0140*/  FADD R9, R6, UR8 ;  /* 0x0000000806097e21 */ /* 0x008fc60008000000 */
[----:B------:R-:W-:Y:S04]  /*0150*/  STG.E desc[UR4][R2.64+0x4], R7 ;  /* 0x0000040702007986 */ /* 0x000fe8000c101904 */
[----:B------:R-:W-:Y:S01]  /*0160*/  STG.E desc[UR4][R2.64+0x8], R9 ;  /* 0x0000080902007986 */ /* 0x000fe2000c101904 */
[----:B------:R-:W-:Y:S05]  /*0170*/  EXIT ;  /* 0x000000000000794d */ /* 0x000fea0003800000 */
.L_x_0:
[----:B------:R-:W-:-:S00]  /*0180*/  BRA `(.L_x_0) ;  /* 0xfffffffc00fc7947 */ /* 0x000fc0000383ffff */
[----:B------:R-:W-:-:S00]  /*0190*/  NOP ;  /* 0x0000000000007918 */ /* 0x000fc00000000000 */
        /* <DEDUP_REMOVED lines=14> */
.L_x_1:


//--------------------- .nv.shared.reserved.0     --------------------------
	.section	.nv.shared.reserved.0,"aw",@nobits
	.weak		__nv_reservedSMEM_offset_0_alias
	.size		__nv_reservedSMEM_offset_0_alias, 0, 64
	.other		__nv_reservedSMEM_offset_0_alias,@"STO_CUDA_RESERVED_SHARED STV_DEFAULT"
__nv_reservedSMEM_offset_0_alias:
	.zero		0
	.zero		64


//--------------------- .nv.constant0.move_points --------------------------
	.section	.nv.constant0.move_points,"a",@progbits
	.sectionflags	@""
	.align	4
.nv.constant0.move_points:
	.zero		920


//--------------------- SYMBOLS --------------------------

	.type		.nv.reservedSmem.offset0,@object
	.size		.nv.reservedSmem.offset0,0x4
